//
// Generated by NVIDIA NVVM Compiler
//
// Compiler Build ID: CL-36424714
// Cuda compilation tools, release 13.0, V13.0.88
// Based on NVVM 20.0.0
//

.version 9.0
.target sm_100
.address_size 64

	// .globl	_Z12MatMulKernelPfS_S_i
// _ZZ12MatMulKernelPfS_S_iE3Mds has been demoted
// _ZZ12MatMulKernelPfS_S_iE3Nds has been demoted
// _ZZ12MatMulKernelPfS_S_iE10partialSum has been demoted

.visible .entry _Z12MatMulKernelPfS_S_i(
	.param .u64 .ptr .align 1 _Z12MatMulKernelPfS_S_i_param_0,
	.param .u64 .ptr .align 1 _Z12MatMulKernelPfS_S_i_param_1,
	.param .u64 .ptr .align 1 _Z12MatMulKernelPfS_S_i_param_2,
	.param .u32 _Z12MatMulKernelPfS_S_i_param_3
)
{
	.reg .pred 	%p<5>;
	.reg .b32 	%r<25>;
	.reg .b32 	%f<14>;
	.reg .b64 	%rd<13>;
	// demoted variable
	.shared .align 4 .b8 _ZZ12MatMulKernelPfS_S_iE3Mds[256];
	// demoted variable
	.shared .align 4 .b8 _ZZ12MatMulKernelPfS_S_iE3Nds[32];
	// demoted variable
	.shared .align 4 .b8 _ZZ12MatMulKernelPfS_S_iE10partialSum[256];
	ld.param.u64 	%rd3, [_Z12MatMulKernelPfS_S_i_param_0];
	ld.param.u64 	%rd1, [_Z12MatMulKernelPfS_S_i_param_1];
	ld.param.u64 	%rd2, [_Z12MatMulKernelPfS_S_i_param_2];
	cvta.to.global.u64 	%rd4, %rd3;
	mov.u32 	%r1, %tid.x;
	mov.u32 	%r2, %tid.y;
	mov.u32 	%r9, %ctaid.x;
	shr.u32 	%r3, %r9, 2;
	shl.b32 	%r10, %r9, 4;
	and.b32  	%r11, %r10, 48;
	shl.b32 	%r12, %r1, 3;
	add.s32 	%r4, %r11, %r12;
	add.s32 	%r13, %r4, %r2;
	mul.wide.u32 	%rd5, %r13, 4;
	add.s64 	%rd6, %rd4, %rd5;
	ld.global.f32 	%f2, [%rd6];
	shl.b32 	%r14, %r1, 5;
	mov.u32 	%r15, _ZZ12MatMulKernelPfS_S_iE3Mds;
	add.s32 	%r16, %r15, %r14;
	shl.b32 	%r17, %r2, 2;
	add.s32 	%r5, %r16, %r17;
	st.shared.f32 	[%r5], %f2;
	setp.ne.s32 	%p1, %r1, 0;
	mov.u32 	%r18, _ZZ12MatMulKernelPfS_S_iE3Nds;
	add.s32 	%r6, %r18, %r17;
	@%p1 bra 	$L__BB0_2;
	cvta.to.global.u64 	%rd7, %rd1;
	shl.b32 	%r19, %r2, 3;
	add.s32 	%r20, %r19, %r3;
	mul.wide.u32 	%rd8, %r20, 4;
	add.s64 	%rd9, %rd7, %rd8;
	ld.global.f32 	%f3, [%rd9];
	st.shared.f32 	[%r6], %f3;
$L__BB0_2:
	bar.sync 	0;
	ld.shared.f32 	%f4, [%r5];
	ld.shared.f32 	%f5, [%r6];
	mul.f32 	%f6, %f4, %f5;
	mov.u32 	%r22, _ZZ12MatMulKernelPfS_S_iE10partialSum;
	add.s32 	%r7, %r22, %r14;
	add.s32 	%r8, %r7, %r17;
	st.shared.f32 	[%r8], %f6;
	bar.sync 	0;
	setp.gt.u32 	%p2, %r2, 3;
	@%p2 bra 	$L__BB0_6;
	ld.shared.f32 	%f7, [%r8+16];
	ld.shared.f32 	%f8, [%r8];
	add.f32 	%f1, %f7, %f8;
	st.shared.f32 	[%r8], %f1;
	setp.gt.u32 	%p3, %r2, 1;
	@%p3 bra 	$L__BB0_6;
	ld.shared.f32 	%f9, [%r8+8];
	add.f32 	%f10, %f9, %f1;
	st.shared.f32 	[%r8], %f10;
	setp.ne.s32 	%p4, %r2, 0;
	@%p4 bra 	$L__BB0_6;
	ld.shared.f32 	%f11, [%r7];
	ld.shared.f32 	%f12, [%r7+4];
	add.f32 	%f13, %f11, %f12;
	add.s32 	%r24, %r4, %r3;
	cvta.to.global.u64 	%rd10, %rd2;
	mul.wide.u32 	%rd11, %r24, 4;
	add.s64 	%rd12, %rd10, %rd11;
	st.global.f32 	[%rd12], %f13;
$L__BB0_6:
	ret;

}


// ===== COMPILED SASS (sm_100) =====

	.target	sm_100

	.elftype	@"ET_EXEC"


//--------------------- .note.nv.tkinfo           --------------------------
	.section	.note.nv.tkinfo,"",@"SHT_NOTE"
	.sectionflags	@"SHF_NOTE_NV_TKINFO"
	.tkinfo
        /*0018*/ 	.word	0x00000002
        /*0030*/ 	.string	""
        /*0030*/ 	.string	"ptxas"
        /*0030*/ 	.string	"Cuda compilation tools, release 13.0, V13.0.88"
        /*0030*/ 	.string	"Build cuda_13.0.r13.0/compiler.36424714_0"
        /*0030*/ 	.string	"-arch sm_100 -m 64 "



//--------------------- .note.nv.cuinfo           --------------------------
	.section	.note.nv.cuinfo,"",@"SHT_NOTE"
	.sectionflags	@"SHF_NOTE_NV_CUINFO"
        /*0018*/ 	.short	0x0002
        /*001a*/ 	.short	0x0064
        /*001c*/ 	.short	0x0082
	.zero		2


//--------------------- .nv.info                  --------------------------
	.section	.nv.info,"",@"SHT_CUDA_INFO"
	.align	4


	//----- nvinfo : EIATTR_REGCOUNT
	.align		4
        /*0000*/ 	.byte	0x04, 0x2f
        /*0002*/ 	.short	(.L_1 - .L_0)
	.align		4
.L_0:
        /*0004*/ 	.word	index@(_Z12MatMulKernelPfS_S_i)
        /*0008*/ 	.word	0x0000000e


	//----- nvinfo : EIATTR_FRAME_SIZE
	.align		4
.L_1:
        /*000c*/ 	.byte	0x04, 0x11
        /*000e*/ 	.short	(.L_3 - .L_2)
	.align		4
.L_2:
        /*0010*/ 	.word	index@(_Z12MatMulKernelPfS_S_i)
        /*0014*/ 	.word	0x00000000


	//----- nvinfo : EIATTR_MIN_STACK_SIZE
	.align		4
.L_3:
        /*0018*/ 	.byte	0x04, 0x12
        /*001a*/ 	.short	(.L_5 - .L_4)
	.align		4
.L_4:
        /*001c*/ 	.word	index@(_Z12MatMulKernelPfS_S_i)
        /*0020*/ 	.word	0x00000000
.L_5:


//--------------------- .nv.compat                --------------------------
	.section	.nv.compat,"",@"SHT_CUDA_COMPAT_INFO"
	.align	4
        /*0000*/ 	.byte	0x02, 0x09, 0x00, 0x00, 0x02, 0x02, 0x01, 0x00, 0x02, 0x05, 0x05, 0x00, 0x03, 0x07, 0x01, 0x01
        /*0010*/ 	.byte	0x02, 0x03, 0x00, 0x00, 0x02, 0x06, 0x01, 0x00, 0x04, 0x0b, 0x08, 0x00, 0x09, 0x00, 0x00, 0x00
        /*0020*/ 	.byte	0x00, 0x00, 0x00, 0x00


//--------------------- .nv.info._Z12MatMulKernelPfS_S_i --------------------------
	.section	.nv.info._Z12MatMulKernelPfS_S_i,"",@"SHT_CUDA_INFO"
	.sectionflags	@""
	.align	4


	//----- nvinfo : EIATTR_CUDA_API_VERSION
	.align		4
        /*0000*/ 	.byte	0x04, 0x37
        /*0002*/ 	.short	(.L_7 - .L_6)
.L_6:
        /*0004*/ 	.word	0x00000082


	//----- nvinfo : EIATTR_KPARAM_INFO
	.align		4
.L_7:
        /*0008*/ 	.byte	0x04, 0x17
        /*000a*/ 	.short	(.L_9 - .L_8)
.L_8:
        /*000c*/ 	.word	0x00000000
        /*0010*/ 	.short	0x0003
        /*0012*/ 	.short	0x0018
        /*0014*/ 	.byte	0x00, 0xf0, 0x11, 0x00


	//----- nvinfo : EIATTR_KPARAM_INFO
	.align		4
.L_9:
        /*0018*/ 	.byte	0x04, 0x17
        /*001a*/ 	.short	(.L_11 - .L_10)
.L_10:
        /*001c*/ 	.word	0x00000000
        /*0020*/ 	.short	0x0002
        /*0022*/ 	.short	0x0010
        /*0024*/ 	.byte	0x00, 0xf5, 0x21, 0x00


	//----- nvinfo : EIATTR_KPARAM_INFO
	.align		4
.L_11:
        /*0028*/ 	.byte	0x04, 0x17
        /*002a*/ 	.short	(.L_13 - .L_12)
.L_12:
        /*002c*/ 	.word	0x00000000
        /*0030*/ 	.short	0x0001
        /*0032*/ 	.short	0x0008
        /*0034*/ 	.byte	0x00, 0xf5, 0x21, 0x00


	//----- nvinfo : EIATTR_KPARAM_INFO
	.align		4
.L_13:
        /*0038*/ 	.byte	0x04, 0x17
        /*003a*/ 	.short	(.L_15 - .L_14)
.L_14:
        /*003c*/ 	.word	0x00000000
        /*0040*/ 	.short	0x0000
        /*0042*/ 	.short	0x0000
        /*0044*/ 	.byte	0x00, 0xf5, 0x21, 0x00


	//----- nvinfo : EIATTR_SPARSE_MMA_MASK
	.align		4
.L_15:
        /*0048*/ 	.byte	0x03, 0x50
        /*004a*/ 	.short	0x0000


	//----- nvinfo : EIATTR_MAXREG_COUNT
	.align		4
        /*004c*/ 	.byte	0x03, 0x1b
        /*004e*/ 	.short	0x00ff


	//----- nvinfo : EIATTR_NUM_BARRIERS
	.align		4
        /*0050*/ 	.byte	0x02, 0x4c
        /*0052*/ 	.byte	0x01
	.zero		1


	//----- nvinfo : EIATTR_MERCURY_ISA_VERSION
	.align		4
        /*0054*/ 	.byte	0x03, 0x5f
        /*0056*/ 	.short	0x0101


	//----- nvinfo : EIATTR_VRC_CTA_INIT_COUNT
	.align		4
        /*0058*/ 	.byte	0x02, 0x4a
	.zero		1
	.zero		1


	//----- nvinfo : EIATTR_EXIT_INSTR_OFFSETS
	.align		4
        /*005c*/ 	.byte	0x04, 0x1c
        /*005e*/ 	.short	(.L_17 - .L_16)


	//   ....[0]....
.L_16:
        /*0060*/ 	.word	0x00000270


	//   ....[1]....
        /*0064*/ 	.word	0x000002d0


	//   ....[2]....
        /*0068*/ 	.word	0x00000320


	//   ....[3]....
        /*006c*/ 	.word	0x00000390


	//----- nvinfo : EIATTR_CBANK_PARAM_SIZE
	.align		4
.L_17:
        /*0070*/ 	.byte	0x03, 0x19
        /*0072*/ 	.short	0x001c


	//----- nvinfo : EIATTR_PARAM_CBANK
	.align		4
        /*0074*/ 	.byte	0x04, 0x0a
        /*0076*/ 	.short	(.L_19 - .L_18)
	.align		4
.L_18:
        /*0078*/ 	.word	index@(.nv.constant0._Z12MatMulKernelPfS_S_i)
        /*007c*/ 	.short	0x0380
        /*007e*/ 	.short	0x001c


	//----- nvinfo : EIATTR_SW_WAR
	.align		4
.L_19:
        /*0080*/ 	.byte	0x04, 0x36
        /*0082*/ 	.short	(.L_21 - .L_20)
.L_20:
        /*0084*/ 	.word	0x00000008
.L_21:


//--------------------- .nv.callgraph             --------------------------
	.section	.nv.callgraph,"",@"SHT_CUDA_CALLGRAPH"
	.align	4
	.sectionentsize	8
	.align		4
        /*0000*/ 	.word	0x00000000
	.align		4
        /*0004*/ 	.word	0xffffffff
	.align		4
        /*0008*/ 	.word	0x00000000
	.align		4
        /*000c*/ 	.word	0xfffffffe
	.align		4
        /*0010*/ 	.word	0x00000000
	.align		4
        /*0014*/ 	.word	0xfffffffd
	.align		4
        /*0018*/ 	.word	0x00000000
	.align		4
        /*001c*/ 	.word	0xfffffffc


//--------------------- .text._Z12MatMulKernelPfS_S_i --------------------------
	.section	.text._Z12MatMulKernelPfS_S_i,"ax",@progbits
	.align	128
        .global         _Z12MatMulKernelPfS_S_i
        .type           _Z12MatMulKernelPfS_S_i,@function
        .size           _Z12MatMulKernelPfS_S_i,(.L_x_1 - _Z12MatMulKernelPfS_S_i)
        .other          _Z12MatMulKernelPfS_S_i,@"STO_CUDA_ENTRY STV_DEFAULT"
_Z12MatMulKernelPfS_S_i:
.text._Z12MatMulKernelPfS_S_i:
[----:B------:R-:W-:Y:S01]  /*0000*/  LDC R1, c[0x0][0x37c] ;  /* 0x0000df00ff017b82 */ /* 0x000fe20000000800 */
[----:B------:R-:W0:Y:S07]  /*0010*/  S2R R8, SR_TID.X ;  /* 0x0000000000087919 */ /* 0x000e2e0000002100 */
[----:B------:R-:W1:Y:S01]  /*0020*/  S2UR UR6, SR_CTAID.X ;  /* 0x00000000000679c3 */ /* 0x000e620000002500 */
[----:B------:R-:W2:Y:S01]  /*0030*/  LDCU.64 UR10, c[0x0][0x358] ;  /* 0x00006b00ff0a77ac */ /* 0x000ea20008000a00 */
[----:B------:R-:W3:Y:S06]  /*0040*/  S2R R11, SR_TID.Y ;  /* 0x00000000000b7919 */ /* 0x000eec0000002200 */
[----:B------:R-:W4:Y:S01]  /*0050*/  LDC.64 R2, c[0x0][0x380] ;  /* 0x0000e000ff027b82 */ /* 0x000f220000000a00 */
[----:B-1----:R-:W-:-:S04]  /*0060*/  USHF.L.U32 UR4, UR6, 0x4, URZ ;  /* 0x0000000406047899 */ /* 0x002fc800080006ff */
[----:B------:R-:W-:Y:S02]  /*0070*/  ULOP3.LUT UR5, UR4, 0x30, URZ, 0xc0, !UPT ;  /* 0x0000003004057892 */ /* 0x000fe4000f8ec0ff */
[----:B------:R-:W-:Y:S01]  /*0080*/  USHF.R.U32.HI UR4, URZ, 0x2, UR6 ;  /* 0x00000002ff047899 */ /* 0x000fe20008011606 */
[----:B0-----:R-:W-:-:S03]  /*0090*/  ISETP.NE.AND P0, PT, R8, RZ, PT ;  /* 0x000000ff0800720c */ /* 0x001fc60003f05270 */
[----:B------:R-:W-:-:S05]  /*00a0*/  LEA R0, R8, UR5, 0x3 ;  /* 0x0000000508007c11 */ /* 0x000fca000f8e18ff */
[----:B---3--:R-:W-:-:S04]  /*00b0*/  IMAD.IADD R7, R0, 0x1, R11 ;  /* 0x0000000100077824 */ /* 0x008fc800078e020b */
[----:B----4-:R-:W-:Y:S01]  /*00c0*/  IMAD.WIDE.U32 R2, R7, 0x4, R2 ;  /* 0x0000000407027825 */ /* 0x010fe200078e0002 */
[----:B------:R-:W0:Y:S01]  /*00d0*/  @!P0 LDC.64 R4, c[0x0][0x388] ;  /* 0x0000e200ff048b82 */ /* 0x000e220000000a00 */
[----:B------:R-:W-:-:S04]  /*00e0*/  @!P0 LEA R9, R11, UR4, 0x3 ;  /* 0x000000040b098c11 */ /* 0x000fc8000f8e18ff */
[----:B--2---:R-:W2:Y:S01]  /*00f0*/  LDG.E R2, desc[UR10][R2.64] ;  /* 0x0000000a02027981 */ /* 0x004ea2000c1e1900 */
[----:B0-----:R-:W-:-:S06]  /*0100*/  @!P0 IMAD.WIDE.U32 R4, R9, 0x4, R4 ;  /* 0x0000000409048825 */ /* 0x001fcc00078e0004 */
[----:B------:R-:W3:Y:S01]  /*0110*/  @!P0 LDG.E R5, desc[UR10][R4.64] ;  /* 0x0000000a04058981 */ /* 0x000ee2000c1e1900 */
[----:B------:R-:W0:Y:S01]  /*0120*/  S2UR UR7, SR_CgaCtaId ;  /* 0x00000000000779c3 */ /* 0x000e220000008800 */
[----:B------:R-:W-:Y:S02]  /*0130*/  UMOV UR5, 0x400 ;  /* 0x0000040000057882 */ /* 0x000fe40000000000 */
[----:B------:R-:W-:Y:S02]  /*0140*/  UIADD3 UR6, UPT, UPT, UR5, 0x100, URZ ;  /* 0x0000010005067890 */ /* 0x000fe4000fffe0ff */
[----:B0-----:R-:W-:Y:S02]  /*0150*/  ULEA UR8, UR7, UR5, 0x18 ;  /* 0x0000000507087291 */ /* 0x001fe4000f8ec0ff */
[----:B------:R-:W-:-:S04]  /*0160*/  ULEA UR6, UR7, UR6, 0x18 ;  /* 0x0000000607067291 */ /* 0x000fc8000f8ec0ff */
[----:B------:R-:W-:-:S05]  /*0170*/  LEA R6, R8, UR8, 0x5 ;  /* 0x0000000808067c11 */ /* 0x000fca000f8e28ff */
[C---:B------:R-:W-:Y:S01]  /*0180*/  IMAD R7, R11.reuse, 0x4, R6 ;  /* 0x000000040b077824 */ /* 0x040fe200078e0206 */
[----:B------:R-:W-:Y:S01]  /*0190*/  LEA R6, R11, UR6, 0x2 ;  /* 0x000000060b067c11 */ /* 0x000fe2000f8e10ff */
[----:B------:R-:W-:-:S04]  /*01a0*/  UIADD3 UR5, UPT, UPT, UR5, 0x120, URZ ;  /* 0x0000012005057890 */ /* 0x000fc8000fffe0ff */
[----:B------:R-:W-:-:S06]  /*01b0*/  ULEA UR5, UR7, UR5, 0x18 ;  /* 0x0000000507057291 */ /* 0x000fcc000f8ec0ff */
[----:B------:R-:W-:-:S04]  /*01c0*/  LEA R8, R8, UR5, 0x5 ;  /* 0x0000000508087c11 */ /* 0x000fc8000f8e28ff */
[C---:B------:R-:W-:Y:S01]  /*01d0*/  LEA R10, R11.reuse, R8, 0x2 ;  /* 0x000000080b0a7211 */ /* 0x040fe200078e10ff */
[----:B--2---:R-:W-:Y:S04]  /*01e0*/  STS [R7], R2 ;  /* 0x0000000207007388 */ /* 0x004fe80000000800 */
[----:B---3--:R-:W-:Y:S01]  /*01f0*/  @!P0 STS [R6], R5 ;  /* 0x0000000506008388 */ /* 0x008fe20000000800 */
[----:B------:R-:W-:Y:S06]  /*0200*/  BAR.SYNC.DEFER_BLOCKING 0x0 ;  /* 0x0000000000007b1d */ /* 0x000fec0000010000 */
[----:B------:R-:W-:Y:S04]  /*0210*/  LDS R3, [R7] ;  /* 0x0000000007037984 */ /* 0x000fe80000000800 */
[----:B------:R-:W0:Y:S01]  /*0220*/  LDS R4, [R6] ;  /* 0x0000000006047984 */ /* 0x000e220000000800 */
[----:B------:R-:W-:Y:S01]  /*0230*/  ISETP.GT.U32.AND P0, PT, R11, 0x3, PT ;  /* 0x000000030b00780c */ /* 0x000fe20003f04070 */
[----:B0-----:R-:W-:-:S05]  /*0240*/  FMUL R3, R3, R4 ;  /* 0x0000000403037220 */ /* 0x001fca0000400000 */
[----:B------:R0:W-:Y:S01]  /*0250*/  STS [R10], R3 ;  /* 0x000000030a007388 */ /* 0x0001e20000000800 */
[----:B------:R-:W-:Y:S06]  /*0260*/  BAR.SYNC.DEFER_BLOCKING 0x0 ;  /* 0x0000000000007b1d */ /* 0x000fec0000010000 */
[----:B------:R-:W-:Y:S05]  /*0270*/  @P0 EXIT ;  /* 0x000000000000094d */ /* 0x000fea0003800000 */
[----:B------:R-:W-:Y:S01]  /*0280*/  LDS R2, [R10+0x10] ;  /* 0x000010000a027984 */ /* 0x000fe20000000800 */
[----:B------:R-:W-:-:S03]  /*0290*/  ISETP.GT.U32.AND P0, PT, R11, 0x1, PT ;  /* 0x000000010b00780c */ /* 0x000fc60003f04070 */
[----:B0-----:R-:W0:Y:S02]  /*02a0*/  LDS R3, [R10] ;  /* 0x000000000a037984 */ /* 0x001e240000000800 */
[----:B0-----:R-:W-:-:S05]  /*02b0*/  FADD R3, R2, R3 ;  /* 0x0000000302037221 */ /* 0x001fca0000000000 */
[----:B------:R0:W-:Y:S03]  /*02c0*/  STS [R10], R3 ;  /* 0x000000030a007388 */ /* 0x0001e60000000800 */
[----:B------:R-:W-:Y:S05]  /*02d0*/  @P0 EXIT ;  /* 0x000000000000094d */ /* 0x000fea0003800000 */
[----:B------:R-:W0:Y:S01]  /*02e0*/  LDS R2, [R10+0x8] ;  /* 0x000008000a027984 */ /* 0x000e220000000800 */
[----:B------:R-:W-:Y:S01]  /*02f0*/  ISETP.NE.AND P0, PT, R11, RZ, PT ;  /* 0x000000ff0b00720c */ /* 0x000fe20003f05270 */
[----:B0-----:R-:W-:-:S05]  /*0300*/  FADD R3, R3, R2 ;  /* 0x0000000203037221 */ /* 0x001fca0000000000 */
[----:B------:R0:W-:Y:S07]  /*0310*/  STS [R10], R3 ;  /* 0x000000030a007388 */ /* 0x0001ee0000000800 */
[----:B------:R-:W-:Y:S05]  /*0320*/  @P0 EXIT ;  /* 0x000000000000094d */ /* 0x000fea0003800000 */
[----:B------:R-:W1:Y:S01]  /*0330*/  LDS.64 R8, [R8] ;  /* 0x0000000008087984 */ /* 0x000e620000000a00 */
[----:B0-----:R-:W0:Y:S01]  /*0340*/  LDC.64 R2, c[0x0][0x390] ;  /* 0x0000e400ff027b82 */ /* 0x001e220000000a00 */
[----:B------:R-:W-:-:S04]  /*0350*/  VIADD R5, R0, UR4 ;  /* 0x0000000400057c36 */ /* 0x000fc80008000000 */
[----:B0-----:R-:W-:-:S04]  /*0360*/  IMAD.WIDE.U32 R2, R5, 0x4, R2 ;  /* 0x0000000405027825 */ /* 0x001fc800078e0002 */
[----:B-1----:R-:W-:-:S05]  /*0370*/  FADD R9, R8, R9 ;  /* 0x0000000908097221 */ /* 0x002fca0000000000 */
[----:B------:R-:W-:Y:S01]  /*0380*/  STG.E desc[UR10][R2.64], R9 ;  /* 0x0000000902007986 */ /* 0x000fe2000c10190a */
[----:B------:R-:W-:Y:S05]  /*0390*/  EXIT ;  /* 0x000000000000794d */ /* 0x000fea0003800000 */
.L_x_0:
[----:B------:R-:W-:-:S00]  /*03a0*/  BRA `(.L_x_0) ;  /* 0xfffffffc00fc7947 */ /* 0x000fc0000383ffff */
[----:B------:R-:W-:-:S00]  /*03b0*/  NOP ;  /* 0x0000000000007918 */ /* 0x000fc00000000000 */
        /* <DEDUP_REMOVED lines=12> */
.L_x_1:


//--------------------- .nv.shared._Z12MatMulKernelPfS_S_i --------------------------
	.section	.nv.shared._Z12MatMulKernelPfS_S_i,"aw",@nobits
	.sectionflags	@""
	.align	4
.nv.shared._Z12MatMulKernelPfS_S_i:
	.zero		1568


//--------------------- .nv.shared.reserved.0     --------------------------
	.section	.nv.shared.reserved.0,"aw",@nobits
	.weak		__nv_reservedSMEM_offset_0_alias
	.size		__nv_reservedSMEM_offset_0_alias, 0, 64
	.other		__nv_reservedSMEM_offset_0_alias,@"STO_CUDA_RESERVED_SHARED STV_DEFAULT"
__nv_reservedSMEM_offset_0_alias:
	.zero		0
	.zero		64


//--------------------- .nv.constant0._Z12MatMulKernelPfS_S_i --------------------------
	.section	.nv.constant0._Z12MatMulKernelPfS_S_i,"a",@progbits
	.sectionflags	@""
	.align	4
.nv.constant0._Z12MatMulKernelPfS_S_i:
	.zero		924


//--------------------- SYMBOLS --------------------------

	.type		.nv.reservedSmem.offset0,@object
	.size		.nv.reservedSmem.offset0,0x4
	.type		.nv.reservedSmem.cap,@object
	.size		.nv.reservedSmem.cap,0x4
